//
// Generated by NVIDIA NVVM Compiler
//
// Compiler Build ID: CL-36424714
// Cuda compilation tools, release 13.0, V13.0.88
// Based on NVVM 20.0.0
//

.version 9.0
.target sm_100
.address_size 64

	// .globl	_Z9addKernelPiPKiS1_

.visible .entry _Z9addKernelPiPKiS1_(
	.param .u64 .ptr .align 1 _Z9addKernelPiPKiS1__param_0,
	.param .u64 .ptr .align 1 _Z9addKernelPiPKiS1__param_1,
	.param .u64 .ptr .align 1 _Z9addKernelPiPKiS1__param_2
)
{
	.reg .b32 	%r<5>;
	.reg .b64 	%rd<11>;

	ld.param.u64 	%rd1, [_Z9addKernelPiPKiS1__param_0];
	ld.param.u64 	%rd2, [_Z9addKernelPiPKiS1__param_1];
	ld.param.u64 	%rd3, [_Z9addKernelPiPKiS1__param_2];
	cvta.to.global.u64 	%rd4, %rd1;
	cvta.to.global.u64 	%rd5, %rd3;
	cvta.to.global.u64 	%rd6, %rd2;
	mov.u32 	%r1, %tid.x;
	mul.wide.u32 	%rd7, %r1, 4;
	add.s64 	%rd8, %rd6, %rd7;
	ld.global.u32 	%r2, [%rd8];
	add.s64 	%rd9, %rd5, %rd7;
	ld.global.u32 	%r3, [%rd9];
	add.s32 	%r4, %r3, %r2;
	add.s64 	%rd10, %rd4, %rd7;
	st.global.u32 	[%rd10], %r4;
	ret;

}
	// .globl	_Z12mathMultCudaPfS_S_j
.visible .entry _Z12mathMultCudaPfS_S_j(
	.param .u64 .ptr .align 1 _Z12mathMultCudaPfS_S_j_param_0,
	.param .u64 .ptr .align 1 _Z12mathMultCudaPfS_S_j_param_1,
	.param .u64 .ptr .align 1 _Z12mathMultCudaPfS_S_j_param_2,
	.param .u32 _Z12mathMultCudaPfS_S_j_param_3
)
{
	.reg .b32 	%r<2>;
	.reg .b32 	%f<5>;
	.reg .b64 	%rd<11>;

	ld.param.u64 	%rd1, [_Z12mathMultCudaPfS_S_j_param_0];
	ld.param.u64 	%rd2, [_Z12mathMultCudaPfS_S_j_param_1];
	ld.param.u64 	%rd3, [_Z12mathMultCudaPfS_S_j_param_2];
	cvta.to.global.u64 	%rd4, %rd1;
	cvta.to.global.u64 	%rd5, %rd3;
	cvta.to.global.u64 	%rd6, %rd2;
	mov.u32 	%r1, %tid.x;
	mul.wide.u32 	%rd7, %r1, 4;
	add.s64 	%rd8, %rd6, %rd7;
	ld.global.f32 	%f1, [%rd8];
	add.s64 	%rd9, %rd5, %rd7;
	ld.global.f32 	%f2, [%rd9];
	add.s64 	%rd10, %rd4, %rd7;
	ld.global.f32 	%f3, [%rd10];
	fma.rn.f32 	%f4, %f1, %f2, %f3;
	st.global.f32 	[%rd10], %f4;
	ret;

}


// ===== COMPILED SASS (sm_100) =====

	.target	sm_100

	.elftype	@"ET_EXEC"


//--------------------- .note.nv.tkinfo           --------------------------
	.section	.note.nv.tkinfo,"",@"SHT_NOTE"
	.sectionflags	@"SHF_NOTE_NV_TKINFO"
	.tkinfo
        /*0018*/ 	.word	0x00000002
        /*0030*/ 	.string	""
        /*0030*/ 	.string	"ptxas"
        /*0030*/ 	.string	"Cuda compilation tools, release 13.0, V13.0.88"
        /*0030*/ 	.string	"Build cuda_13.0.r13.0/compiler.36424714_0"
        /*0030*/ 	.string	"-arch sm_100 -m 64 "



//--------------------- .note.nv.cuinfo           --------------------------
	.section	.note.nv.cuinfo,"",@"SHT_NOTE"
	.sectionflags	@"SHF_NOTE_NV_CUINFO"
        /*0018*/ 	.short	0x0002
        /*001a*/ 	.short	0x0064
        /*001c*/ 	.short	0x0082
	.zero		2


//--------------------- .nv.info                  --------------------------
	.section	.nv.info,"",@"SHT_CUDA_INFO"
	.align	4


	//----- nvinfo : EIATTR_REGCOUNT
	.align		4
        /*0000*/ 	.byte	0x04, 0x2f
        /*0002*/ 	.short	(.L_1 - .L_0)
	.align		4
.L_0:
        /*0004*/ 	.word	index@(_Z9addKernelPiPKiS1_)
        /*0008*/ 	.word	0x0000000c


	//----- nvinfo : EIATTR_FRAME_SIZE
	.align		4
.L_1:
        /*000c*/ 	.byte	0x04, 0x11
        /*000e*/ 	.short	(.L_3 - .L_2)
	.align		4
.L_2:
        /*0010*/ 	.word	index@(_Z9addKernelPiPKiS1_)
        /*0014*/ 	.word	0x00000000


	//----- nvinfo : EIATTR_REGCOUNT
	.align		4
.L_3:
        /*0018*/ 	.byte	0x04, 0x2f
        /*001a*/ 	.short	(.L_5 - .L_4)
	.align		4
.L_4:
        /*001c*/ 	.word	index@(_Z12mathMultCudaPfS_S_j)
        /*0020*/ 	.word	0x0000000c


	//----- nvinfo : EIATTR_FRAME_SIZE
	.align		4
.L_5:
        /*0024*/ 	.byte	0x04, 0x11
        /*0026*/ 	.short	(.L_7 - .L_6)
	.align		4
.L_6:
        /*0028*/ 	.word	index@(_Z12mathMultCudaPfS_S_j)
        /*002c*/ 	.word	0x00000000


	//----- nvinfo : EIATTR_MIN_STACK_SIZE
	.align		4
.L_7:
        /*0030*/ 	.byte	0x04, 0x12
        /*0032*/ 	.short	(.L_9 - .L_8)
	.align		4
.L_8:
        /*0034*/ 	.word	index@(_Z12mathMultCudaPfS_S_j)
        /*0038*/ 	.word	0x00000000


	//----- nvinfo : EIATTR_MIN_STACK_SIZE
	.align		4
.L_9:
        /*003c*/ 	.byte	0x04, 0x12
        /*003e*/ 	.short	(.L_11 - .L_10)
	.align		4
.L_10:
        /*0040*/ 	.word	index@(_Z9addKernelPiPKiS1_)
        /*0044*/ 	.word	0x00000000
.L_11:


//--------------------- .nv.compat                --------------------------
	.section	.nv.compat,"",@"SHT_CUDA_COMPAT_INFO"
	.align	4
        /*0000*/ 	.byte	0x02, 0x09, 0x00, 0x00, 0x02, 0x02, 0x01, 0x00, 0x02, 0x05, 0x05, 0x00, 0x03, 0x07, 0x01, 0x01
        /*0010*/ 	.byte	0x02, 0x03, 0x00, 0x00, 0x02, 0x06, 0x01, 0x00, 0x04, 0x0b, 0x08, 0x00, 0x09, 0x00, 0x00, 0x00
        /*0020*/ 	.byte	0x00, 0x00, 0x00, 0x00


//--------------------- .nv.info._Z12mathMultCudaPfS_S_j --------------------------
	.section	.nv.info._Z12mathMultCudaPfS_S_j,"",@"SHT_CUDA_INFO"
	.sectionflags	@""
	.align	4


	//----- nvinfo : EIATTR_CUDA_API_VERSION
	.align		4
        /*0000*/ 	.byte	0x04, 0x37
        /*0002*/ 	.short	(.L_13 - .L_12)
.L_12:
        /*0004*/ 	.word	0x00000082


	//----- nvinfo : EIATTR_KPARAM_INFO
	.align		4
.L_13:
        /*0008*/ 	.byte	0x04, 0x17
        /*000a*/ 	.short	(.L_15 - .L_14)
.L_14:
        /*000c*/ 	.word	0x00000000
        /*0010*/ 	.short	0x0003
        /*0012*/ 	.short	0x0018
        /*0014*/ 	.byte	0x00, 0xf0, 0x11, 0x00


	//----- nvinfo : EIATTR_KPARAM_INFO
	.align		4
.L_15:
        /*0018*/ 	.byte	0x04, 0x17
        /*001a*/ 	.short	(.L_17 - .L_16)
.L_16:
        /*001c*/ 	.word	0x00000000
        /*0020*/ 	.short	0x0002
        /*0022*/ 	.short	0x0010
        /*0024*/ 	.byte	0x00, 0xf5, 0x21, 0x00


	//----- nvinfo : EIATTR_KPARAM_INFO
	.align		4
.L_17:
        /*0028*/ 	.byte	0x04, 0x17
        /*002a*/ 	.short	(.L_19 - .L_18)
.L_18:
        /*002c*/ 	.word	0x00000000
        /*0030*/ 	.short	0x0001
        /*0032*/ 	.short	0x0008
        /*0034*/ 	.byte	0x00, 0xf5, 0x21, 0x00


	//----- nvinfo : EIATTR_KPARAM_INFO
	.align		4
.L_19:
        /*0038*/ 	.byte	0x04, 0x17
        /*003a*/ 	.short	(.L_21 - .L_20)
.L_20:
        /*003c*/ 	.word	0x00000000
        /*0040*/ 	.short	0x0000
        /*0042*/ 	.short	0x0000
        /*0044*/ 	.byte	0x00, 0xf5, 0x21, 0x00


	//----- nvinfo : EIATTR_SPARSE_MMA_MASK
	.align		4
.L_21:
        /*0048*/ 	.byte	0x03, 0x50
        /*004a*/ 	.short	0x0000


	//----- nvinfo : EIATTR_MAXREG_COUNT
	.align		4
        /*004c*/ 	.byte	0x03, 0x1b
        /*004e*/ 	.short	0x00ff


	//----- nvinfo : EIATTR_MERCURY_ISA_VERSION
	.align		4
        /*0050*/ 	.byte	0x03, 0x5f
        /*0052*/ 	.short	0x0101


	//----- nvinfo : EIATTR_VRC_CTA_INIT_COUNT
	.align		4
        /*0054*/ 	.byte	0x02, 0x4a
	.zero		1
	.zero		1


	//----- nvinfo : EIATTR_EXIT_INSTR_OFFSETS
	.align		4
        /*0058*/ 	.byte	0x04, 0x1c
        /*005a*/ 	.short	(.L_23 - .L_22)


	//   ....[0]....
.L_22:
        /*005c*/ 	.word	0x000000e0


	//----- nvinfo : EIATTR_CBANK_PARAM_SIZE
	.align		4
.L_23:
        /*0060*/ 	.byte	0x03, 0x19
        /*0062*/ 	.short	0x001c


	//----- nvinfo : EIATTR_PARAM_CBANK
	.align		4
        /*0064*/ 	.byte	0x04, 0x0a
        /*0066*/ 	.short	(.L_25 - .L_24)
	.align		4
.L_24:
        /*0068*/ 	.word	index@(.nv.constant0._Z12mathMultCudaPfS_S_j)
        /*006c*/ 	.short	0x0380
        /*006e*/ 	.short	0x001c


	//----- nvinfo : EIATTR_SW_WAR
	.align		4
.L_25:
        /*0070*/ 	.byte	0x04, 0x36
        /*0072*/ 	.short	(.L_27 - .L_26)
.L_26:
        /*0074*/ 	.word	0x00000008
.L_27:


//--------------------- .nv.info._Z9addKernelPiPKiS1_ --------------------------
	.section	.nv.info._Z9addKernelPiPKiS1_,"",@"SHT_CUDA_INFO"
	.sectionflags	@""
	.align	4


	//----- nvinfo : EIATTR_CUDA_API_VERSION
	.align		4
        /*0000*/ 	.byte	0x04, 0x37
        /*0002*/ 	.short	(.L_29 - .L_28)
.L_28:
        /*0004*/ 	.word	0x00000082


	//----- nvinfo : EIATTR_KPARAM_INFO
	.align		4
.L_29:
        /*0008*/ 	.byte	0x04, 0x17
        /*000a*/ 	.short	(.L_31 - .L_30)
.L_30:
        /*000c*/ 	.word	0x00000000
        /*0010*/ 	.short	0x0002
        /*0012*/ 	.short	0x0010
        /*0014*/ 	.byte	0x00, 0xf5, 0x21, 0x00


	//----- nvinfo : EIATTR_KPARAM_INFO
	.align		4
.L_31:
        /*0018*/ 	.byte	0x04, 0x17
        /*001a*/ 	.short	(.L_33 - .L_32)
.L_32:
        /*001c*/ 	.word	0x00000000
        /*0020*/ 	.short	0x0001
        /*0022*/ 	.short	0x0008
        /*0024*/ 	.byte	0x00, 0xf5, 0x21, 0x00


	//----- nvinfo : EIATTR_KPARAM_INFO
	.align		4
.L_33:
        /*0028*/ 	.byte	0x04, 0x17
        /*002a*/ 	.short	(.L_35 - .L_34)
.L_34:
        /*002c*/ 	.word	0x00000000
        /*0030*/ 	.short	0x0000
        /*0032*/ 	.short	0x0000
        /*0034*/ 	.byte	0x00, 0xf5, 0x21, 0x00


	//----- nvinfo : EIATTR_SPARSE_MMA_MASK
	.align		4
.L_35:
        /*0038*/ 	.byte	0x03, 0x50
        /*003a*/ 	.short	0x0000


	//----- nvinfo : EIATTR_MAXREG_COUNT
	.align		4
        /*003c*/ 	.byte	0x03, 0x1b
        /*003e*/ 	.short	0x00ff


	//----- nvinfo : EIATTR_MERCURY_ISA_VERSION
	.align		4
        /*0040*/ 	.byte	0x03, 0x5f
        /*0042*/ 	.short	0x0101


	//----- nvinfo : EIATTR_VRC_CTA_INIT_COUNT
	.align		4
        /*0044*/ 	.byte	0x02, 0x4a
	.zero		1
	.zero		1


	//----- nvinfo : EIATTR_EXIT_INSTR_OFFSETS
	.align		4
        /*0048*/ 	.byte	0x04, 0x1c
        /*004a*/ 	.short	(.L_37 - .L_36)


	//   ....[0]....
.L_36:
        /*004c*/ 	.word	0x000000d0


	//----- nvinfo : EIATTR_CBANK_PARAM_SIZE
	.align		4
.L_37:
        /*0050*/ 	.byte	0x03, 0x19
        /*0052*/ 	.short	0x0018


	//----- nvinfo : EIATTR_PARAM_CBANK
	.align		4
        /*0054*/ 	.byte	0x04, 0x0a
        /*0056*/ 	.short	(.L_39 - .L_38)
	.align		4
.L_38:
        /*0058*/ 	.word	index@(.nv.constant0._Z9addKernelPiPKiS1_)
        /*005c*/ 	.short	0x0380
        /*005e*/ 	.short	0x0018


	//----- nvinfo : EIATTR_SW_WAR
	.align		4
.L_39:
        /*0060*/ 	.byte	0x04, 0x36
        /*0062*/ 	.short	(.L_41 - .L_40)
.L_40:
        /*0064*/ 	.word	0x00000008
.L_41:


//--------------------- .nv.callgraph             --------------------------
	.section	.nv.callgraph,"",@"SHT_CUDA_CALLGRAPH"
	.align	4
	.sectionentsize	8
	.align		4
        /*0000*/ 	.word	0x00000000
	.align		4
        /*0004*/ 	.word	0xffffffff
	.align		4
        /*0008*/ 	.word	0x00000000
	.align		4
        /*000c*/ 	.word	0xfffffffe
	.align		4
        /*0010*/ 	.word	0x00000000
	.align		4
        /*0014*/ 	.word	0xfffffffd
	.align		4
        /*0018*/ 	.word	0x00000000
	.align		4
        /*001c*/ 	.word	0xfffffffc


//--------------------- .text._Z12mathMultCudaPfS_S_j --------------------------
	.section	.text._Z12mathMultCudaPfS_S_j,"ax",@progbits
	.align	128
        .global         _Z12mathMultCudaPfS_S_j
        .type           _Z12mathMultCudaPfS_S_j,@function
        .size           _Z12mathMultCudaPfS_S_j,(.L_x_2 - _Z12mathMultCudaPfS_S_j)
        .other          _Z12mathMultCudaPfS_S_j,@"STO_CUDA_ENTRY STV_DEFAULT"
_Z12mathMultCudaPfS_S_j:
.text._Z12mathMultCudaPfS_S_j:
[----:B------:R-:W-:Y:S01]  /*0000*/  LDC R1, c[0x0][0x37c] ;  /* 0x0000df00ff017b82 */ /* 0x000fe20000000800 */
[----:B------:R-:W0:Y:S07]  /*0010*/  S2R R9, SR_TID.X ;  /* 0x0000000000097919 */ /* 0x000e2e0000002100 */
[----:B------:R-:W0:Y:S01]  /*0020*/  LDC.64 R2, c[0x0][0x388] ;  /* 0x0000e200ff027b82 */ /* 0x000e220000000a00 */
[----:B------:R-:W1:Y:S07]  /*0030*/  LDCU.64 UR4, c[0x0][0x358] ;  /* 0x00006b00ff0477ac */ /* 0x000e6e0008000a00 */
[----:B------:R-:W2:Y:S08]  /*0040*/  LDC.64 R4, c[0x0][0x390] ;  /* 0x0000e400ff047b82 */ /* 0x000eb00000000a00 */
[----:B------:R-:W3:Y:S01]  /*0050*/  LDC.64 R6, c[0x0][0x380] ;  /* 0x0000e000ff067b82 */ /* 0x000ee20000000a00 */
[----:B0-----:R-:W-:-:S04]  /*0060*/  IMAD.WIDE.U32 R2, R9, 0x4, R2 ;  /* 0x0000000409027825 */ /* 0x001fc800078e0002 */
[C---:B--2---:R-:W-:Y:S02]  /*0070*/  IMAD.WIDE.U32 R4, R9.reuse, 0x4, R4 ;  /* 0x0000000409047825 */ /* 0x044fe400078e0004 */
[----:B-1----:R-:W2:Y:S02]  /*0080*/  LDG.E R2, desc[UR4][R2.64] ;  /* 0x0000000402027981 */ /* 0x002ea4000c1e1900 */
[----:B---3--:R-:W-:Y:S02]  /*0090*/  IMAD.WIDE.U32 R6, R9, 0x4, R6 ;  /* 0x0000000409067825 */ /* 0x008fe400078e0006 */
[----:B------:R-:W2:Y:S04]  /*00a0*/  LDG.E R5, desc[UR4][R4.64] ;  /* 0x0000000404057981 */ /* 0x000ea8000c1e1900 */
[----:B------:R-:W2:Y:S02]  /*00b0*/  LDG.E R9, desc[UR4][R6.64] ;  /* 0x0000000406097981 */ /* 0x000ea4000c1e1900 */
[----:B--2---:R-:W-:-:S05]  /*00c0*/  FFMA R9, R2, R5, R9 ;  /* 0x0000000502097223 */ /* 0x004fca0000000009 */
[----:B------:R-:W-:Y:S01]  /*00d0*/  STG.E desc[UR4][R6.64], R9 ;  /* 0x0000000906007986 */ /* 0x000fe2000c101904 */
[----:B------:R-:W-:Y:S05]  /*00e0*/  EXIT ;  /* 0x000000000000794d */ /* 0x000fea0003800000 */
.L_x_0:
[----:B------:R-:W-:-:S00]  /*00f0*/  BRA `(.L_x_0) ;  /* 0xfffffffc00fc7947 */ /* 0x000fc0000383ffff */
[----:B------:R-:W-:-:S00]  /*0100*/  NOP ;  /* 0x0000000000007918 */ /* 0x000fc00000000000 */
[----:B------:R-:W-:-:S00]  /*0110*/  NOP ;  /* 0x0000000000007918 */ /* 0x000fc00000000000 */
[----:B------:R-:W-:-:S00]  /*0120*/  NOP ;  /* 0x0000000000007918 */ /* 0x000fc00000000000 */
[----:B------:R-:W-:-:S00]  /*0130*/  NOP ;  /* 0x0000000000007918 */ /* 0x000fc00000000000 */
[----:B------:R-:W-:-:S00]  /*0140*/  NOP ;  /* 0x0000000000007918 */ /* 0x000fc00000000000 */
[----:B------:R-:W-:-:S00]  /*0150*/  NOP ;  /* 0x0000000000007918 */ /* 0x000fc00000000000 */
[----:B------:R-:W-:-:S00]  /*0160*/  NOP ;  /* 0x0000000000007918 */ /* 0x000fc00000000000 */
[----:B------:R-:W-:-:S00]  /*0170*/  NOP ;  /* 0x0000000000007918 */ /* 0x000fc00000000000 */
.L_x_2:


//--------------------- .text._Z9addKernelPiPKiS1_ --------------------------
	.section	.text._Z9addKernelPiPKiS1_,"ax",@progbits
	.align	128
        .global         _Z9addKernelPiPKiS1_
        .type           _Z9addKernelPiPKiS1_,@function
        .size           _Z9addKernelPiPKiS1_,(.L_x_3 - _Z9addKernelPiPKiS1_)
        .other          _Z9addKernelPiPKiS1_,@"STO_CUDA_ENTRY STV_DEFAULT"
_Z9addKernelPiPKiS1_:
.text._Z9addKernelPiPKiS1_:
        /* <DEDUP_REMOVED lines=8> */
[----:B-1----:R-:W2:Y:S04]  /*0080*/  LDG.E R2, desc[UR4][R2.64] ;  /* 0x0000000402027981 */ /* 0x002ea8000c1e1900 */
[----:B------:R-:W2:Y:S01]  /*0090*/  LDG.E R5, desc[UR4][R4.64] ;  /* 0x0000000404057981 */ /* 0x000ea2000c1e1900 */
[----:B---3--:R-:W-:Y:S01]  /*00a0*/  IMAD.WIDE.U32 R6, R9, 0x4, R6 ;  /* 0x0000000409067825 */ /* 0x008fe200078e0006 */
[----:B--2---:R-:W-:-:S05]  /*00b0*/  IADD3 R9, PT, PT, R2, R5, RZ ;  /* 0x0000000502097210 */ /* 0x004fca0007ffe0ff */
[----:B------:R-:W-:Y:S01]  /*00c0*/  STG.E desc[UR4][R6.64], R9 ;  /* 0x0000000906007986 */ /* 0x000fe2000c101904 */
[----:B------:R-:W-:Y:S05]  /*00d0*/  EXIT ;  /* 0x000000000000794d */ /* 0x000fea0003800000 */
.L_x_1:
        /* <DEDUP_REMOVED lines=10> */
.L_x_3:


//--------------------- .nv.shared.reserved.0     --------------------------
	.section	.nv.shared.reserved.0,"aw",@nobits
	.weak		__nv_reservedSMEM_offset_0_alias
	.size		__nv_reservedSMEM_offset_0_alias, 0, 64
	.other		__nv_reservedSMEM_offset_0_alias,@"STO_CUDA_RESERVED_SHARED STV_DEFAULT"
__nv_reservedSMEM_offset_0_alias:
	.zero		0
	.zero		64


//--------------------- .nv.constant0._Z12mathMultCudaPfS_S_j --------------------------
	.section	.nv.constant0._Z12mathMultCudaPfS_S_j,"a",@progbits
	.sectionflags	@""
	.align	4
.nv.constant0._Z12mathMultCudaPfS_S_j:
	.zero		924


//--------------------- .nv.constant0._Z9addKernelPiPKiS1_ --------------------------
	.section	.nv.constant0._Z9addKernelPiPKiS1_,"a",@progbits
	.sectionflags	@""
	.align	4
.nv.constant0._Z9addKernelPiPKiS1_:
	.zero		920


//--------------------- SYMBOLS --------------------------

	.type		.nv.reservedSmem.offset0,@object
	.size		.nv.reservedSmem.offset0,0x4
